	.headerflags	@"EF_CUDA_TEXMODE_UNIFIED EF_CUDA_64BIT_ADDRESS EF_CUDA_ACCELERATORS EF_CUDA_SM90 EF_CUDA_VIRTUAL_SM(EF_CUDA_SM90)"
	.elftype	@"ET_EXEC"


//--------------------- .nv.info                  --------------------------
	.section	.nv.info,"",@"SHT_CUDA_INFO"
	.align	4


	//----- nvinfo : EIATTR_REGCOUNT
	.align		4
        /*0000*/ 	.byte	0x04, 0x2f
        /*0002*/ 	.short	(.L_1 - .L_0)
	.align		4
.L_0:
        /*0004*/ 	.word	index@(triton_poi_fused_convolution_2)
        /*0008*/ 	.word	0x00000012


	//----- nvinfo : EIATTR_MIN_STACK_SIZE
	.align		4
.L_1:
        /*000c*/ 	.byte	0x04, 0x12
        /*000e*/ 	.short	(.L_3 - .L_2)
	.align		4
.L_2:
        /*0010*/ 	.word	index@(triton_poi_fused_convolution_2)
        /*0014*/ 	.word	0x00000000


	//----- nvinfo : EIATTR_FRAME_SIZE
	.align		4
.L_3:
        /*0018*/ 	.byte	0x04, 0x11
        /*001a*/ 	.short	(.L_5 - .L_4)
	.align		4
.L_4:
        /*001c*/ 	.word	index@(triton_poi_fused_convolution_2)
        /*0020*/ 	.word	0x00000000


	//----- nvinfo : EIATTR_MIN_STACK_SIZE
	.align		4
.L_5:
        /*0024*/ 	.byte	0x04, 0x12
        /*0026*/ 	.short	(.L_7 - .L_6)
	.align		4
.L_6:
        /*0028*/ 	.word	index@(triton_poi_fused_convolution_2)
        /*002c*/ 	.word	0x00000000
.L_7:


//--------------------- .nv.info.triton_poi_fused_convolution_2 --------------------------
	.section	.nv.info.triton_poi_fused_convolution_2,"",@"SHT_CUDA_INFO"
	.sectionflags	@""
	.align	4


	//----- nvinfo : EIATTR_CUDA_API_VERSION
	.align		4
        /*0000*/ 	.byte	0x04, 0x37
        /*0002*/ 	.short	(.L_9 - .L_8)
.L_8:
        /*0004*/ 	.word	0x0000007c


	//----- nvinfo : EIATTR_KPARAM_INFO
	.align		4
.L_9:
        /*0008*/ 	.byte	0x04, 0x17
        /*000a*/ 	.short	(.L_11 - .L_10)
.L_10:
        /*000c*/ 	.word	0x00000000
        /*0010*/ 	.short	0x0002
        /*0012*/ 	.short	0x0010
        /*0014*/ 	.byte	0x00, 0xf0, 0x11, 0x00


	//----- nvinfo : EIATTR_KPARAM_INFO
	.align		4
.L_11:
        /*0018*/ 	.byte	0x04, 0x17
        /*001a*/ 	.short	(.L_13 - .L_12)
.L_12:
        /*001c*/ 	.word	0x00000000
        /*0020*/ 	.short	0x0001
        /*0022*/ 	.short	0x0008
        /*0024*/ 	.byte	0x00, 0xf4, 0x21, 0x00


	//----- nvinfo : EIATTR_KPARAM_INFO
	.align		4
.L_13:
        /*0028*/ 	.byte	0x04, 0x17
        /*002a*/ 	.short	(.L_15 - .L_14)
.L_14:
        /*002c*/ 	.word	0x00000000
        /*0030*/ 	.short	0x0000
        /*0032*/ 	.short	0x0000
        /*0034*/ 	.byte	0x00, 0xf4, 0x21, 0x00


	//----- nvinfo : EIATTR_SPARSE_MMA_MASK
	.align		4
.L_15:
        /*0038*/ 	.byte	0x03, 0x50
        /*003a*/ 	.short	0x0000


	//----- nvinfo : EIATTR_MAXREG_COUNT
	.align		4
        /*003c*/ 	.byte	0x03, 0x1b
        /*003e*/ 	.short	0x00ff


	//----- nvinfo : EIATTR_EXIT_INSTR_OFFSETS
	.align		4
        /*0040*/ 	.byte	0x04, 0x1c
        /*0042*/ 	.short	(.L_17 - .L_16)


	//   ....[0]....
.L_16:
        /*0044*/ 	.word	0x00000260


	//----- nvinfo : EIATTR_REQNTID
	.align		4
.L_17:
        /*0048*/ 	.byte	0x04, 0x10
        /*004a*/ 	.short	(.L_19 - .L_18)
.L_18:
        /*004c*/ 	.word	0x00000080
        /*0050*/ 	.word	0x00000001
        /*0054*/ 	.word	0x00000001


	//----- nvinfo : EIATTR_CBANK_PARAM_SIZE
	.align		4
.L_19:
        /*0058*/ 	.byte	0x03, 0x19
        /*005a*/ 	.short	0x0014


	//----- nvinfo : EIATTR_PARAM_CBANK
	.align		4
        /*005c*/ 	.byte	0x04, 0x0a
        /*005e*/ 	.short	(.L_21 - .L_20)
	.align		4
.L_20:
        /*0060*/ 	.word	index@(.nv.constant0.triton_poi_fused_convolution_2)
        /*0064*/ 	.short	0x0210
        /*0066*/ 	.short	0x0014


	//----- nvinfo : EIATTR_SW_WAR
	.align		4
.L_21:
        /*0068*/ 	.byte	0x04, 0x36
        /*006a*/ 	.short	(.L_23 - .L_22)
.L_22:
        /*006c*/ 	.word	0x00000008
.L_23:


//--------------------- .nv.callgraph             --------------------------
	.section	.nv.callgraph,"",@"SHT_CUDA_CALLGRAPH"
	.align	4
	.sectionentsize	8
	.align		4
        /*0000*/ 	.word	0x00000000
	.align		4
        /*0004*/ 	.word	0xffffffff
	.align		4
        /*0008*/ 	.word	0x00000000
	.align		4
        /*000c*/ 	.word	0xfffffffe
	.align		4
        /*0010*/ 	.word	0x00000000
	.align		4
        /*0014*/ 	.word	0xfffffffd
	.align		4
        /*0018*/ 	.word	0x00000000
	.align		4
        /*001c*/ 	.word	0xfffffffc


//--------------------- .text.triton_poi_fused_convolution_2 --------------------------
	.section	.text.triton_poi_fused_convolution_2,"ax",@progbits
	.align	128
        .global         triton_poi_fused_convolution_2
        .type           triton_poi_fused_convolution_2,@function
        .size           triton_poi_fused_convolution_2,(.L_x_1 - triton_poi_fused_convolution_2)
        .other          triton_poi_fused_convolution_2,@"STO_CUDA_ENTRY STV_DEFAULT"
triton_poi_fused_convolution_2:
.text.triton_poi_fused_convolution_2:
[----:B------:R-:W-:Y:S01]  /*0000*/  LDC R1, c[0x0][0x28] ;  /* 0x00000a00ff017b82 */ /* 0x000fe20000000800 */
[----:B------:R-:W1:Y:S07]  /*0010*/  S2R R0, SR_TID.X ;  /* 0x0000000000007919 */ /* 0x000e6e0000002100 */
[----:B------:R-:W2:Y:S01]  /*0020*/  LDC.64 R2, c[0x0][0x218] ;  /* 0x00008600ff027b82 */ /* 0x000ea20000000a00 */
[----:B------:R-:W-:Y:S01]  /*0030*/  ULDC.64 UR4, c[0x0][0x208] ;  /* 0x0000820000047ab9 */ /* 0x000fe20000000a00 */
[----:B------:R-:W3:Y:S06]  /*0040*/  S2R R5, SR_CTAID.X ;  /* 0x0000000000057919 */ /* 0x000eec0000002500 */
[----:B------:R-:W4:Y:S01]  /*0050*/  LDC.64 R8, c[0x0][0x210] ;  /* 0x00008400ff087b82 */ /* 0x000f220000000a00 */
[----:B-1----:R-:W-:-:S02]  /*0060*/  SHF.L.U32 R0, R0, 0x2, RZ ;  /* 0x0000000200007819 */ /* 0x002fc400000006ff */
[----:B---3--:R-:W-:Y:S02]  /*0070*/  SHF.R.S32.HI R4, RZ, 0x15, R5 ;  /* 0x00000015ff047819 */ /* 0x008fe40000011405 */
[----:B------:R-:W-:Y:S02]  /*0080*/  LOP3.LUT R0, R0, 0x1fc, RZ, 0xc0, !PT ;  /* 0x000001fc00007812 */ /* 0x000fe400078ec0ff */
[----:B------:R-:W-:Y:S02]  /*0090*/  SGXT R4, R4, 0x1 ;  /* 0x000000010404781a */ /* 0x000fe40000000200 */
[----:B------:R-:W-:-:S04]  /*00a0*/  LEA R5, R5, R0, 0xa ;  /* 0x0000000005057211 */ /* 0x000fc800078e50ff */
[----:B------:R-:W-:Y:S01]  /*00b0*/  LEA.HI R4, R4, R5, RZ, 0xc ;  /* 0x0000000504047211 */ /* 0x000fe200078f60ff */
[----:B----4-:R-:W-:-:S04]  /*00c0*/  IMAD.WIDE R8, R5, 0x4, R8 ;  /* 0x0000000405087825 */ /* 0x010fc800078e0208 */
[----:B------:R-:W-:Y:S01]  /*00d0*/  VIADD R0, R4, 0x200 ;  /* 0x0000020004007836 */ /* 0x000fe20000000000 */
[----:B------:R-:W-:-:S04]  /*00e0*/  SHF.R.S32.HI R4, RZ, 0xc, R4 ;  /* 0x0000000cff047819 */ /* 0x000fc80000011404 */
[----:B------:R-:W-:Y:S02]  /*00f0*/  SHF.R.S32.HI R0, RZ, 0xc, R0 ;  /* 0x0000000cff007819 */ /* 0x000fe40000011400 */
[----:B------:R-:W-:Y:S02]  /*0100*/  LEA.HI R6, R4, R4, RZ, 0x5 ;  /* 0x0000000404067211 */ /* 0x000fe400078f28ff */
[----:B------:R-:W-:Y:S02]  /*0110*/  LEA.HI R10, R0, R0, RZ, 0x5 ;  /* 0x00000000000a7211 */ /* 0x000fe400078f28ff */
[----:B------:R-:W-:Y:S02]  /*0120*/  LOP3.LUT R7, R6, 0xffffffe0, RZ, 0xc0, !PT ;  /* 0xffffffe006077812 */ /* 0x000fe400078ec0ff */
[----:B------:R-:W-:Y:S02]  /*0130*/  LOP3.LUT R11, R10, 0xffffffe0, RZ, 0xc0, !PT ;  /* 0xffffffe00a0b7812 */ /* 0x000fe400078ec0ff */
[----:B------:R-:W-:-:S03]  /*0140*/  IADD3 R7, R4, -R7, RZ ;  /* 0x8000000704077210 */ /* 0x000fc60007ffe0ff */
[----:B------:R-:W-:Y:S02]  /*0150*/  IMAD.IADD R13, R0, 0x1, -R11 ;  /* 0x00000001000d7824 */ /* 0x000fe400078e0a0b */
[--C-:B--2---:R-:W-:Y:S02]  /*0160*/  IMAD.WIDE R10, R7, 0x4, R2.reuse ;  /* 0x00000004070a7825 */ /* 0x104fe400078e0202 */
[----:B------:R-:W2:Y:S02]  /*0170*/  LDG.E.128 R4, desc[UR4][R8.64] ;  /* 0x0000000408047981 */ /* 0x000ea4000c1e1d00 */
[----:B------:R-:W-:Y:S02]  /*0180*/  IMAD.WIDE R2, R13, 0x4, R2 ;  /* 0x000000040d027825 */ /* 0x000fe400078e0202 */
[----:B------:R-:W2:Y:S04]  /*0190*/  LDG.E.EL R10, desc[UR4][R10.64] ;  /* 0x000000040a0a7981 */ /* 0x000ea8000c2e1900 */
[----:B------:R-:W3:Y:S04]  /*01a0*/  LDG.E.EL R2, desc[UR4][R2.64] ;  /* 0x0000000402027981 */ /* 0x000ee8000c2e1900 */
[----:B------:R-:W3:Y:S01]  /*01b0*/  LDG.E.128 R12, desc[UR4][R8.64+0x800] ;  /* 0x00080004080c7981 */ /* 0x000ee2000c1e1d00 */
[--C-:B--2---:R-:W-:Y:S01]  /*01c0*/  FADD R4, R4, R10.reuse ;  /* 0x0000000a04047221 */ /* 0x104fe20000000000 */
[--C-:B------:R-:W-:Y:S01]  /*01d0*/  FADD R5, R5, R10.reuse ;  /* 0x0000000a05057221 */ /* 0x100fe20000000000 */
[--C-:B------:R-:W-:Y:S01]  /*01e0*/  FADD R6, R6, R10.reuse ;  /* 0x0000000a06067221 */ /* 0x100fe20000000000 */
[----:B------:R-:W-:Y:S01]  /*01f0*/  FADD R7, R7, R10 ;  /* 0x0000000a07077221 */ /* 0x000fe20000000000 */
[--C-:B---3--:R-:W-:Y:S01]  /*0200*/  FADD R12, R12, R2.reuse ;  /* 0x000000020c0c7221 */ /* 0x108fe20000000000 */
[--C-:B------:R-:W-:Y:S01]  /*0210*/  FADD R13, R13, R2.reuse ;  /* 0x000000020d0d7221 */ /* 0x100fe20000000000 */
[--C-:B------:R-:W-:Y:S01]  /*0220*/  FADD R14, R14, R2.reuse ;  /* 0x000000020e0e7221 */ /* 0x100fe20000000000 */
[----:B------:R-:W-:Y:S01]  /*0230*/  FADD R15, R15, R2 ;  /* 0x000000020f0f7221 */ /* 0x000fe20000000000 */
[----:B------:R-:W-:Y:S04]  /*0240*/  STG.E.128 desc[UR4][R8.64], R4 ;  /* 0x0000000408007986 */ /* 0x000fe8000c101d04 */
[----:B------:R-:W-:Y:S01]  /*0250*/  STG.E.128 desc[UR4][R8.64+0x800], R12 ;  /* 0x0008000c08007986 */ /* 0x000fe2000c101d04 */
[----:B------:R-:W-:Y:S05]  /*0260*/  EXIT ;  /* 0x000000000000794d */ /* 0x000fea0003800000 */
.L_x_0:
[----:B------:R-:W-:-:S00]  /*0270*/  BRA `(.L_x_0) ;  /* 0xfffffffc00fc7947 */ /* 0x000fc0000383ffff */
[----:B------:R-:W-:-:S00]  /*0280*/  NOP ;  /* 0x0000000000007918 */ /* 0x000fc00000000000 */
[----:B------:R-:W-:-:S00]  /*0290*/  NOP ;  /* 0x0000000000007918 */ /* 0x000fc00000000000 */
[----:B------:R-:W-:-:S00]  /*02a0*/  NOP ;  /* 0x0000000000007918 */ /* 0x000fc00000000000 */
[----:B------:R-:W-:-:S00]  /*02b0*/  NOP ;  /* 0x0000000000007918 */ /* 0x000fc00000000000 */
[----:B------:R-:W-:-:S00]  /*02c0*/  NOP ;  /* 0x0000000000007918 */ /* 0x000fc00000000000 */
[----:B------:R-:W-:-:S00]  /*02d0*/  NOP ;  /* 0x0000000000007918 */ /* 0x000fc00000000000 */
[----:B------:R-:W-:-:S00]  /*02e0*/  NOP ;  /* 0x0000000000007918 */ /* 0x000fc00000000000 */
[----:B------:R-:W-:-:S00]  /*02f0*/  NOP ;  /* 0x0000000000007918 */ /* 0x000fc00000000000 */
.L_x_1:


//--------------------- .nv.constant0.triton_poi_fused_convolution_2 --------------------------
	.section	.nv.constant0.triton_poi_fused_convolution_2,"a",@progbits
	.sectionflags	@""
	.align	4
.nv.constant0.triton_poi_fused_convolution_2:
	.zero		548
